//
// Generated by NVIDIA NVVM Compiler
//
// Compiler Build ID: CL-36424714
// Cuda compilation tools, release 13.0, V13.0.88
// Based on NVVM 20.0.0
//

.version 9.0
.target sm_100
.address_size 64

	// .globl	_Z11GPUFunctionv
.extern .func  (.param .b32 func_retval0) vprintf
(
	.param .b64 vprintf_param_0,
	.param .b64 vprintf_param_1
)
;
.global .align 1 .b8 $str[27] = {72, 101, 108, 108, 111, 32, 87, 111, 114, 108, 100, 32, 102, 114, 111, 109, 32, 116, 104, 101, 32, 71, 80, 85, 32, 10};

.visible .entry _Z11GPUFunctionv()
{
	.reg .b32 	%r<3>;
	.reg .b64 	%rd<3>;

	mov.u64 	%rd1, $str;
	cvta.global.u64 	%rd2, %rd1;
	{ // callseq 0, 0
	.param .b64 param0;
	st.param.b64 	[param0], %rd2;
	.param .b64 param1;
	st.param.b64 	[param1], 0;
	.param .b32 retval0;
	call.uni (retval0), 
	vprintf, 
	(
	param0, 
	param1
	);
	ld.param.b32 	%r1, [retval0];
	} // callseq 0
	ret;

}


// ===== COMPILED SASS (sm_100) =====

	.target	sm_100

	.elftype	@"ET_EXEC"


//--------------------- .note.nv.tkinfo           --------------------------
	.section	.note.nv.tkinfo,"",@"SHT_NOTE"
	.sectionflags	@"SHF_NOTE_NV_TKINFO"
	.tkinfo
        /*0018*/ 	.word	0x00000002
        /*0030*/ 	.string	""
        /*0030*/ 	.string	"ptxas"
        /*0030*/ 	.string	"Cuda compilation tools, release 13.0, V13.0.88"
        /*0030*/ 	.string	"Build cuda_13.0.r13.0/compiler.36424714_0"
        /*0030*/ 	.string	"-arch sm_100 -m 64 "



//--------------------- .note.nv.cuinfo           --------------------------
	.section	.note.nv.cuinfo,"",@"SHT_NOTE"
	.sectionflags	@"SHF_NOTE_NV_CUINFO"
        /*0018*/ 	.short	0x0002
        /*001a*/ 	.short	0x0064
        /*001c*/ 	.short	0x0082
	.zero		2


//--------------------- .nv.info                  --------------------------
	.section	.nv.info,"",@"SHT_CUDA_INFO"
	.align	4


	//----- nvinfo : EIATTR_REGCOUNT
	.align		4
        /*0000*/ 	.byte	0x04, 0x2f
        /*0002*/ 	.short	(.L_2 - .L_1)
	.align		4
.L_1:
        /*0004*/ 	.word	index@(_Z11GPUFunctionv)
        /*0008*/ 	.word	0x00000018


	//----- nvinfo : EIATTR_FRAME_SIZE
	.align		4
.L_2:
        /*000c*/ 	.byte	0x04, 0x11
        /*000e*/ 	.short	(.L_4 - .L_3)
	.align		4
.L_3:
        /*0010*/ 	.word	index@(_Z11GPUFunctionv)
        /*0014*/ 	.word	0x00000000


	//----- nvinfo : EIATTR_MIN_STACK_SIZE
	.align		4
.L_4:
        /*0018*/ 	.byte	0x04, 0x12
        /*001a*/ 	.short	(.L_6 - .L_5)
	.align		4
.L_5:
        /*001c*/ 	.word	index@(_Z11GPUFunctionv)
        /*0020*/ 	.word	0x00000000
.L_6:


//--------------------- .nv.compat                --------------------------
	.section	.nv.compat,"",@"SHT_CUDA_COMPAT_INFO"
	.align	4
        /*0000*/ 	.byte	0x02, 0x09, 0x00, 0x00, 0x02, 0x02, 0x01, 0x00, 0x02, 0x05, 0x05, 0x00, 0x03, 0x07, 0x01, 0x01
        /*0010*/ 	.byte	0x02, 0x03, 0x00, 0x00, 0x02, 0x06, 0x01, 0x00, 0x04, 0x0b, 0x08, 0x00, 0x09, 0x00, 0x00, 0x00
        /*0020*/ 	.byte	0x00, 0x00, 0x00, 0x00


//--------------------- .nv.info._Z11GPUFunctionv --------------------------
	.section	.nv.info._Z11GPUFunctionv,"",@"SHT_CUDA_INFO"
	.sectionflags	@""
	.align	4


	//----- nvinfo : EIATTR_CUDA_API_VERSION
	.align		4
        /*0000*/ 	.byte	0x04, 0x37
        /*0002*/ 	.short	(.L_8 - .L_7)
.L_7:
        /*0004*/ 	.word	0x00000082


	//----- nvinfo : EIATTR_SPARSE_MMA_MASK
	.align		4
.L_8:
        /*0008*/ 	.byte	0x03, 0x50
        /*000a*/ 	.short	0x0000


	//----- nvinfo : EIATTR_MAXREG_COUNT
	.align		4
        /*000c*/ 	.byte	0x03, 0x1b
        /*000e*/ 	.short	0x00ff


	//----- nvinfo : EIATTR_EXTERNS
	.align		4
        /*0010*/ 	.byte	0x04, 0x0f
        /*0012*/ 	.short	(.L_10 - .L_9)


	//   ....[0]....
	.align		4
.L_9:
        /*0014*/ 	.word	index@(vprintf)


	//----- nvinfo : EIATTR_MERCURY_ISA_VERSION
	.align		4
.L_10:
        /*0018*/ 	.byte	0x03, 0x5f
        /*001a*/ 	.short	0x0101


	//----- nvinfo : EIATTR_VRC_CTA_INIT_COUNT
	.align		4
        /*001c*/ 	.byte	0x02, 0x4a
	.zero		1
	.zero		1


	//----- nvinfo : EIATTR_SYSCALL_OFFSETS
	.align		4
        /*0020*/ 	.byte	0x04, 0x46
        /*0022*/ 	.short	(.L_12 - .L_11)


	//   ....[0]....
.L_11:
        /*0024*/ 	.word	0x00000080


	//----- nvinfo : EIATTR_EXIT_INSTR_OFFSETS
	.align		4
.L_12:
        /*0028*/ 	.byte	0x04, 0x1c
        /*002a*/ 	.short	(.L_14 - .L_13)


	//   ....[0]....
.L_13:
        /*002c*/ 	.word	0x00000090


	//----- nvinfo : EIATTR_SW_WAR
	.align		4
.L_14:
        /*0030*/ 	.byte	0x04, 0x36
        /*0032*/ 	.short	(.L_16 - .L_15)
.L_15:
        /*0034*/ 	.word	0x00000008
.L_16:


//--------------------- .nv.callgraph             --------------------------
	.section	.nv.callgraph,"",@"SHT_CUDA_CALLGRAPH"
	.align	4
	.sectionentsize	8
	.align		4
        /*0000*/ 	.word	0x00000000
	.align		4
        /*0004*/ 	.word	0xffffffff
	.align		4
        /*0008*/ 	.word	index@(_Z11GPUFunctionv)
	.align		4
        /*000c*/ 	.word	index@(vprintf)
	.align		4
        /*0010*/ 	.word	0x00000000
	.align		4
        /*0014*/ 	.word	0xfffffffe
	.align		4
        /*0018*/ 	.word	0x00000000
	.align		4
        /*001c*/ 	.word	0xfffffffd
	.align		4
        /*0020*/ 	.word	0x00000000
	.align		4
        /*0024*/ 	.word	0xfffffffc


//--------------------- .nv.constant4             --------------------------
	.section	.nv.constant4,"a",@progbits
	.align	8
	.align		8
.nv.constant4:
        /*0000*/ 	.dword	vprintf
	.align		8
        /*0008*/ 	.dword	$str


//--------------------- .text._Z11GPUFunctionv    --------------------------
	.section	.text._Z11GPUFunctionv,"ax",@progbits
	.align	128
        .global         _Z11GPUFunctionv
        .type           _Z11GPUFunctionv,@function
        .size           _Z11GPUFunctionv,(.L_x_2 - _Z11GPUFunctionv)
        .other          _Z11GPUFunctionv,@"STO_CUDA_ENTRY STV_DEFAULT"
_Z11GPUFunctionv:
.text._Z11GPUFunctionv:
[----:B------:R-:W0:Y:S01]  /*0000*/  LDC R1, c[0x0][0x37c] ;  /* 0x0000df00ff017b82 */ /* 0x000e220000000800 */
[----:B------:R-:W-:Y:S01]  /*0010*/  MOV R0, 0x0 ;  /* 0x0000000000007802 */ /* 0x000fe20000000f00 */
[----:B------:R-:W1:Y:S01]  /*0020*/  LDCU.64 UR4, c[0x4][0x8] ;  /* 0x01000100ff0477ac */ /* 0x000e620008000a00 */
[----:B------:R-:W-:-:S05]  /*0030*/  CS2R R6, SRZ ;  /* 0x0000000000067805 */ /* 0x000fca000001ff00 */
[----:B------:R2:W3:Y:S01]  /*0040*/  LDC.64 R2, c[0x4][R0] ;  /* 0x0100000000027b82 */ /* 0x0004e20000000a00 */
[----:B-1----:R-:W-:Y:S02]  /*0050*/  IMAD.U32 R4, RZ, RZ, UR4 ;  /* 0x00000004ff047e24 */ /* 0x002fe4000f8e00ff */
[----:B--2---:R-:W-:-:S07]  /*0060*/  IMAD.U32 R5, RZ, RZ, UR5 ;  /* 0x00000005ff057e24 */ /* 0x004fce000f8e00ff */
[----:B------:R-:W-:-:S07]  /*0070*/  LEPC R20, `(.L_x_0) ;  /* 0x000000001014794e */ /* 0x000fce0000000000 */
[----:B0--3--:R-:W-:Y:S05]  /*0080*/  CALL.ABS.NOINC R2 ;  /* 0x0000000002007343 */ /* 0x009fea0003c00000 */
.L_x_0:
[----:B------:R-:W-:Y:S05]  /*0090*/  EXIT ;  /* 0x000000000000794d */ /* 0x000fea0003800000 */
.L_x_1:
[----:B------:R-:W-:-:S00]  /*00a0*/  BRA `(.L_x_1) ;  /* 0xfffffffc00fc7947 */ /* 0x000fc0000383ffff */
[----:B------:R-:W-:-:S00]  /*00b0*/  NOP ;  /* 0x0000000000007918 */ /* 0x000fc00000000000 */
        /* <DEDUP_REMOVED lines=12> */
.L_x_2:


//--------------------- .nv.global.init           --------------------------
	.section	.nv.global.init,"aw",@progbits
.nv.global.init:
	.type		$str,@object
	.size		$str,(.L_0 - $str)
$str:
        /*0000*/ 	.byte	0x48, 0x65, 0x6c, 0x6c, 0x6f, 0x20, 0x57, 0x6f, 0x72, 0x6c, 0x64, 0x20, 0x66, 0x72, 0x6f, 0x6d
        /*0010*/ 	.byte	0x20, 0x74, 0x68, 0x65, 0x20, 0x47, 0x50, 0x55, 0x20, 0x0a, 0x00
.L_0:


//--------------------- .nv.shared.reserved.0     --------------------------
	.section	.nv.shared.reserved.0,"aw",@nobits
	.weak		__nv_reservedSMEM_offset_0_alias
	.size		__nv_reservedSMEM_offset_0_alias, 0, 64
	.other		__nv_reservedSMEM_offset_0_alias,@"STO_CUDA_RESERVED_SHARED STV_DEFAULT"
__nv_reservedSMEM_offset_0_alias:
	.zero		0
	.zero		64


//--------------------- .nv.constant0._Z11GPUFunctionv --------------------------
	.section	.nv.constant0._Z11GPUFunctionv,"a",@progbits
	.sectionflags	@""
	.align	4
.nv.constant0._Z11GPUFunctionv:
	.zero		896


//--------------------- SYMBOLS --------------------------

	.type		.nv.reservedSmem.offset0,@object
	.size		.nv.reservedSmem.offset0,0x4
	.type		vprintf,@function
